//
// Generated by NVIDIA NVVM Compiler
//
// Compiler Build ID: CL-36424714
// Cuda compilation tools, release 13.0, V13.0.88
// Based on NVVM 20.0.0
//

.version 9.0
.target sm_100
.address_size 64

	// .globl	_Z7kernelAPiS_S_i

.visible .entry _Z7kernelAPiS_S_i(
	.param .u64 .ptr .align 1 _Z7kernelAPiS_S_i_param_0,
	.param .u64 .ptr .align 1 _Z7kernelAPiS_S_i_param_1,
	.param .u64 .ptr .align 1 _Z7kernelAPiS_S_i_param_2,
	.param .u32 _Z7kernelAPiS_S_i_param_3
)
{


	ret;

}
	// .globl	_Z7kernelxPiS_S_i
.visible .entry _Z7kernelxPiS_S_i(
	.param .u64 .ptr .align 1 _Z7kernelxPiS_S_i_param_0,
	.param .u64 .ptr .align 1 _Z7kernelxPiS_S_i_param_1,
	.param .u64 .ptr .align 1 _Z7kernelxPiS_S_i_param_2,
	.param .u32 _Z7kernelxPiS_S_i_param_3
)
{
	.reg .pred 	%p<12>;
	.reg .b32 	%r<143>;
	.reg .b64 	%rd<23>;

	ld.param.u64 	%rd12, [_Z7kernelxPiS_S_i_param_0];
	ld.param.u64 	%rd10, [_Z7kernelxPiS_S_i_param_1];
	ld.param.u64 	%rd11, [_Z7kernelxPiS_S_i_param_2];
	ld.param.u32 	%r17, [_Z7kernelxPiS_S_i_param_3];
	cvta.to.global.u64 	%rd1, %rd12;
	mov.u32 	%r18, %tid.x;
	mov.u32 	%r19, %ctaid.x;
	mov.u32 	%r20, %ntid.x;
	mad.lo.s32 	%r1, %r19, %r20, %r18;
	setp.ge.s32 	%p1, %r1, %r17;
	setp.lt.s32 	%p2, %r17, 1;
	or.pred  	%p3, %p1, %p2;
	@%p3 bra 	$L__BB1_13;
	cvta.to.global.u64 	%rd13, %rd10;
	cvta.to.global.u64 	%rd14, %rd11;
	mul.wide.s32 	%rd15, %r1, 4;
	add.s64 	%rd2, %rd13, %rd15;
	add.s64 	%rd3, %rd14, %rd15;
	and.b32  	%r2, %r17, 15;
	setp.lt.u32 	%p4, %r17, 16;
	mov.b32 	%r140, 0;
	@%p4 bra 	$L__BB1_4;
	and.b32  	%r140, %r17, 2147483632;
	neg.s32 	%r138, %r140;
	add.s64 	%rd21, %rd1, 32;
$L__BB1_3:
	.pragma "nounroll";
	ld.global.u32 	%r22, [%rd2];
	ld.global.u32 	%r23, [%rd21+-32];
	mul.lo.s32 	%r24, %r23, %r22;
	atom.global.add.u32 	%r25, [%rd3], %r24;
	ld.global.u32 	%r26, [%rd2];
	ld.global.u32 	%r27, [%rd21+-28];
	mul.lo.s32 	%r28, %r27, %r26;
	atom.global.add.u32 	%r29, [%rd3], %r28;
	ld.global.u32 	%r30, [%rd2];
	ld.global.u32 	%r31, [%rd21+-24];
	mul.lo.s32 	%r32, %r31, %r30;
	atom.global.add.u32 	%r33, [%rd3], %r32;
	ld.global.u32 	%r34, [%rd2];
	ld.global.u32 	%r35, [%rd21+-20];
	mul.lo.s32 	%r36, %r35, %r34;
	atom.global.add.u32 	%r37, [%rd3], %r36;
	ld.global.u32 	%r38, [%rd2];
	ld.global.u32 	%r39, [%rd21+-16];
	mul.lo.s32 	%r40, %r39, %r38;
	atom.global.add.u32 	%r41, [%rd3], %r40;
	ld.global.u32 	%r42, [%rd2];
	ld.global.u32 	%r43, [%rd21+-12];
	mul.lo.s32 	%r44, %r43, %r42;
	atom.global.add.u32 	%r45, [%rd3], %r44;
	ld.global.u32 	%r46, [%rd2];
	ld.global.u32 	%r47, [%rd21+-8];
	mul.lo.s32 	%r48, %r47, %r46;
	atom.global.add.u32 	%r49, [%rd3], %r48;
	ld.global.u32 	%r50, [%rd2];
	ld.global.u32 	%r51, [%rd21+-4];
	mul.lo.s32 	%r52, %r51, %r50;
	atom.global.add.u32 	%r53, [%rd3], %r52;
	ld.global.u32 	%r54, [%rd2];
	ld.global.u32 	%r55, [%rd21];
	mul.lo.s32 	%r56, %r55, %r54;
	atom.global.add.u32 	%r57, [%rd3], %r56;
	ld.global.u32 	%r58, [%rd2];
	ld.global.u32 	%r59, [%rd21+4];
	mul.lo.s32 	%r60, %r59, %r58;
	atom.global.add.u32 	%r61, [%rd3], %r60;
	ld.global.u32 	%r62, [%rd2];
	ld.global.u32 	%r63, [%rd21+8];
	mul.lo.s32 	%r64, %r63, %r62;
	atom.global.add.u32 	%r65, [%rd3], %r64;
	ld.global.u32 	%r66, [%rd2];
	ld.global.u32 	%r67, [%rd21+12];
	mul.lo.s32 	%r68, %r67, %r66;
	atom.global.add.u32 	%r69, [%rd3], %r68;
	ld.global.u32 	%r70, [%rd2];
	ld.global.u32 	%r71, [%rd21+16];
	mul.lo.s32 	%r72, %r71, %r70;
	atom.global.add.u32 	%r73, [%rd3], %r72;
	ld.global.u32 	%r74, [%rd2];
	ld.global.u32 	%r75, [%rd21+20];
	mul.lo.s32 	%r76, %r75, %r74;
	atom.global.add.u32 	%r77, [%rd3], %r76;
	ld.global.u32 	%r78, [%rd2];
	ld.global.u32 	%r79, [%rd21+24];
	mul.lo.s32 	%r80, %r79, %r78;
	atom.global.add.u32 	%r81, [%rd3], %r80;
	ld.global.u32 	%r82, [%rd2];
	ld.global.u32 	%r83, [%rd21+28];
	mul.lo.s32 	%r84, %r83, %r82;
	atom.global.add.u32 	%r85, [%rd3], %r84;
	add.s32 	%r138, %r138, 16;
	add.s64 	%rd21, %rd21, 64;
	setp.ne.s32 	%p5, %r138, 0;
	@%p5 bra 	$L__BB1_3;
$L__BB1_4:
	setp.eq.s32 	%p6, %r2, 0;
	@%p6 bra 	$L__BB1_13;
	and.b32  	%r8, %r17, 7;
	setp.lt.u32 	%p7, %r2, 8;
	@%p7 bra 	$L__BB1_7;
	ld.global.u32 	%r86, [%rd2];
	mul.wide.u32 	%rd16, %r140, 4;
	add.s64 	%rd17, %rd1, %rd16;
	ld.global.u32 	%r87, [%rd17];
	mul.lo.s32 	%r88, %r87, %r86;
	atom.global.add.u32 	%r89, [%rd3], %r88;
	ld.global.u32 	%r90, [%rd2];
	ld.global.u32 	%r91, [%rd17+4];
	mul.lo.s32 	%r92, %r91, %r90;
	atom.global.add.u32 	%r93, [%rd3], %r92;
	ld.global.u32 	%r94, [%rd2];
	ld.global.u32 	%r95, [%rd17+8];
	mul.lo.s32 	%r96, %r95, %r94;
	atom.global.add.u32 	%r97, [%rd3], %r96;
	ld.global.u32 	%r98, [%rd2];
	ld.global.u32 	%r99, [%rd17+12];
	mul.lo.s32 	%r100, %r99, %r98;
	atom.global.add.u32 	%r101, [%rd3], %r100;
	ld.global.u32 	%r102, [%rd2];
	ld.global.u32 	%r103, [%rd17+16];
	mul.lo.s32 	%r104, %r103, %r102;
	atom.global.add.u32 	%r105, [%rd3], %r104;
	ld.global.u32 	%r106, [%rd2];
	ld.global.u32 	%r107, [%rd17+20];
	mul.lo.s32 	%r108, %r107, %r106;
	atom.global.add.u32 	%r109, [%rd3], %r108;
	ld.global.u32 	%r110, [%rd2];
	ld.global.u32 	%r111, [%rd17+24];
	mul.lo.s32 	%r112, %r111, %r110;
	atom.global.add.u32 	%r113, [%rd3], %r112;
	ld.global.u32 	%r114, [%rd2];
	ld.global.u32 	%r115, [%rd17+28];
	mul.lo.s32 	%r116, %r115, %r114;
	atom.global.add.u32 	%r117, [%rd3], %r116;
	add.s32 	%r140, %r140, 8;
$L__BB1_7:
	setp.eq.s32 	%p8, %r8, 0;
	@%p8 bra 	$L__BB1_13;
	and.b32  	%r11, %r17, 3;
	setp.lt.u32 	%p9, %r8, 4;
	@%p9 bra 	$L__BB1_10;
	ld.global.u32 	%r118, [%rd2];
	mul.wide.u32 	%rd18, %r140, 4;
	add.s64 	%rd19, %rd1, %rd18;
	ld.global.u32 	%r119, [%rd19];
	mul.lo.s32 	%r120, %r119, %r118;
	atom.global.add.u32 	%r121, [%rd3], %r120;
	ld.global.u32 	%r122, [%rd2];
	ld.global.u32 	%r123, [%rd19+4];
	mul.lo.s32 	%r124, %r123, %r122;
	atom.global.add.u32 	%r125, [%rd3], %r124;
	ld.global.u32 	%r126, [%rd2];
	ld.global.u32 	%r127, [%rd19+8];
	mul.lo.s32 	%r128, %r127, %r126;
	atom.global.add.u32 	%r129, [%rd3], %r128;
	ld.global.u32 	%r130, [%rd2];
	ld.global.u32 	%r131, [%rd19+12];
	mul.lo.s32 	%r132, %r131, %r130;
	atom.global.add.u32 	%r133, [%rd3], %r132;
	add.s32 	%r140, %r140, 4;
$L__BB1_10:
	setp.eq.s32 	%p10, %r11, 0;
	@%p10 bra 	$L__BB1_13;
	mul.wide.u32 	%rd20, %r140, 4;
	add.s64 	%rd22, %rd1, %rd20;
	neg.s32 	%r142, %r11;
$L__BB1_12:
	.pragma "nounroll";
	ld.global.u32 	%r134, [%rd2];
	ld.global.u32 	%r135, [%rd22];
	mul.lo.s32 	%r136, %r135, %r134;
	atom.global.add.u32 	%r137, [%rd3], %r136;
	add.s64 	%rd22, %rd22, 4;
	add.s32 	%r142, %r142, 1;
	setp.ne.s32 	%p11, %r142, 0;
	@%p11 bra 	$L__BB1_12;
$L__BB1_13:
	ret;

}
	// .globl	_Z7kernelbPiS_S_i
.visible .entry _Z7kernelbPiS_S_i(
	.param .u64 .ptr .align 1 _Z7kernelbPiS_S_i_param_0,
	.param .u64 .ptr .align 1 _Z7kernelbPiS_S_i_param_1,
	.param .u64 .ptr .align 1 _Z7kernelbPiS_S_i_param_2,
	.param .u32 _Z7kernelbPiS_S_i_param_3
)
{


	ret;

}
	// .globl	_Z9kernelRedPiS_S_i
.visible .entry _Z9kernelRedPiS_S_i(
	.param .u64 .ptr .align 1 _Z9kernelRedPiS_S_i_param_0,
	.param .u64 .ptr .align 1 _Z9kernelRedPiS_S_i_param_1,
	.param .u64 .ptr .align 1 _Z9kernelRedPiS_S_i_param_2,
	.param .u32 _Z9kernelRedPiS_S_i_param_3
)
{


	ret;

}
	// .globl	_Z8kernelSMPiS_S_i
.visible .entry _Z8kernelSMPiS_S_i(
	.param .u64 .ptr .align 1 _Z8kernelSMPiS_S_i_param_0,
	.param .u64 .ptr .align 1 _Z8kernelSMPiS_S_i_param_1,
	.param .u64 .ptr .align 1 _Z8kernelSMPiS_S_i_param_2,
	.param .u32 _Z8kernelSMPiS_S_i_param_3
)
{


	ret;

}
	// .globl	_Z8kernelCMPiS_i
.visible .entry _Z8kernelCMPiS_i(
	.param .u64 .ptr .align 1 _Z8kernelCMPiS_i_param_0,
	.param .u64 .ptr .align 1 _Z8kernelCMPiS_i_param_1,
	.param .u32 _Z8kernelCMPiS_i_param_2
)
{


	ret;

}


// ===== COMPILED SASS (sm_100) =====

	.target	sm_100

	.elftype	@"ET_EXEC"


//--------------------- .note.nv.tkinfo           --------------------------
	.section	.note.nv.tkinfo,"",@"SHT_NOTE"
	.sectionflags	@"SHF_NOTE_NV_TKINFO"
	.tkinfo
        /*0018*/ 	.word	0x00000002
        /*0030*/ 	.string	""
        /*0030*/ 	.string	"ptxas"
        /*0030*/ 	.string	"Cuda compilation tools, release 13.0, V13.0.88"
        /*0030*/ 	.string	"Build cuda_13.0.r13.0/compiler.36424714_0"
        /*0030*/ 	.string	"-arch sm_100 -m 64 "



//--------------------- .note.nv.cuinfo           --------------------------
	.section	.note.nv.cuinfo,"",@"SHT_NOTE"
	.sectionflags	@"SHF_NOTE_NV_CUINFO"
        /*0018*/ 	.short	0x0002
        /*001a*/ 	.short	0x0064
        /*001c*/ 	.short	0x0082
	.zero		2


//--------------------- .nv.info                  --------------------------
	.section	.nv.info,"",@"SHT_CUDA_INFO"
	.align	4


	//----- nvinfo : EIATTR_REGCOUNT
	.align		4
        /*0000*/ 	.byte	0x04, 0x2f
        /*0002*/ 	.short	(.L_1 - .L_0)
	.align		4
.L_0:
        /*0004*/ 	.word	index@(_Z7kernelAPiS_S_i)
        /*0008*/ 	.word	0x00000004


	//----- nvinfo : EIATTR_FRAME_SIZE
	.align		4
.L_1:
        /*000c*/ 	.byte	0x04, 0x11
        /*000e*/ 	.short	(.L_3 - .L_2)
	.align		4
.L_2:
        /*0010*/ 	.word	index@(_Z7kernelAPiS_S_i)
        /*0014*/ 	.word	0x00000000


	//----- nvinfo : EIATTR_REGCOUNT
	.align		4
.L_3:
        /*0018*/ 	.byte	0x04, 0x2f
        /*001a*/ 	.short	(.L_5 - .L_4)
	.align		4
.L_4:
        /*001c*/ 	.word	index@(_Z7kernelxPiS_S_i)
        /*0020*/ 	.word	0x00000014


	//----- nvinfo : EIATTR_FRAME_SIZE
	.align		4
.L_5:
        /*0024*/ 	.byte	0x04, 0x11
        /*0026*/ 	.short	(.L_7 - .L_6)
	.align		4
.L_6:
        /*0028*/ 	.word	index@(_Z7kernelxPiS_S_i)
        /*002c*/ 	.word	0x00000000


	//----- nvinfo : EIATTR_REGCOUNT
	.align		4
.L_7:
        /*0030*/ 	.byte	0x04, 0x2f
        /*0032*/ 	.short	(.L_9 - .L_8)
	.align		4
.L_8:
        /*0034*/ 	.word	index@(_Z7kernelbPiS_S_i)
        /*0038*/ 	.word	0x00000004


	//----- nvinfo : EIATTR_FRAME_SIZE
	.align		4
.L_9:
        /*003c*/ 	.byte	0x04, 0x11
        /*003e*/ 	.short	(.L_11 - .L_10)
	.align		4
.L_10:
        /*0040*/ 	.word	index@(_Z7kernelbPiS_S_i)
        /*0044*/ 	.word	0x00000000


	//----- nvinfo : EIATTR_REGCOUNT
	.align		4
.L_11:
        /*0048*/ 	.byte	0x04, 0x2f
        /*004a*/ 	.short	(.L_13 - .L_12)
	.align		4
.L_12:
        /*004c*/ 	.word	index@(_Z9kernelRedPiS_S_i)
        /*0050*/ 	.word	0x00000004


	//----- nvinfo : EIATTR_FRAME_SIZE
	.align		4
.L_13:
        /*0054*/ 	.byte	0x04, 0x11
        /*0056*/ 	.short	(.L_15 - .L_14)
	.align		4
.L_14:
        /*0058*/ 	.word	index@(_Z9kernelRedPiS_S_i)
        /*005c*/ 	.word	0x00000000


	//----- nvinfo : EIATTR_REGCOUNT
	.align		4
.L_15:
        /*0060*/ 	.byte	0x04, 0x2f
        /*0062*/ 	.short	(.L_17 - .L_16)
	.align		4
.L_16:
        /*0064*/ 	.word	index@(_Z8kernelSMPiS_S_i)
        /*0068*/ 	.word	0x00000004


	//----- nvinfo : EIATTR_FRAME_SIZE
	.align		4
.L_17:
        /*006c*/ 	.byte	0x04, 0x11
        /*006e*/ 	.short	(.L_19 - .L_18)
	.align		4
.L_18:
        /*0070*/ 	.word	index@(_Z8kernelSMPiS_S_i)
        /*0074*/ 	.word	0x00000000


	//----- nvinfo : EIATTR_REGCOUNT
	.align		4
.L_19:
        /*0078*/ 	.byte	0x04, 0x2f
        /*007a*/ 	.short	(.L_21 - .L_20)
	.align		4
.L_20:
        /*007c*/ 	.word	index@(_Z8kernelCMPiS_i)
        /*0080*/ 	.word	0x00000004


	//----- nvinfo : EIATTR_FRAME_SIZE
	.align		4
.L_21:
        /*0084*/ 	.byte	0x04, 0x11
        /*0086*/ 	.short	(.L_23 - .L_22)
	.align		4
.L_22:
        /*0088*/ 	.word	index@(_Z8kernelCMPiS_i)
        /*008c*/ 	.word	0x00000000


	//----- nvinfo : EIATTR_MIN_STACK_SIZE
	.align		4
.L_23:
        /*0090*/ 	.byte	0x04, 0x12
        /*0092*/ 	.short	(.L_25 - .L_24)
	.align		4
.L_24:
        /*0094*/ 	.word	index@(_Z8kernelCMPiS_i)
        /*0098*/ 	.word	0x00000000


	//----- nvinfo : EIATTR_MIN_STACK_SIZE
	.align		4
.L_25:
        /*009c*/ 	.byte	0x04, 0x12
        /*009e*/ 	.short	(.L_27 - .L_26)
	.align		4
.L_26:
        /*00a0*/ 	.word	index@(_Z8kernelSMPiS_S_i)
        /*00a4*/ 	.word	0x00000000


	//----- nvinfo : EIATTR_MIN_STACK_SIZE
	.align		4
.L_27:
        /*00a8*/ 	.byte	0x04, 0x12
        /*00aa*/ 	.short	(.L_29 - .L_28)
	.align		4
.L_28:
        /*00ac*/ 	.word	index@(_Z9kernelRedPiS_S_i)
        /*00b0*/ 	.word	0x00000000


	//----- nvinfo : EIATTR_MIN_STACK_SIZE
	.align		4
.L_29:
        /*00b4*/ 	.byte	0x04, 0x12
        /*00b6*/ 	.short	(.L_31 - .L_30)
	.align		4
.L_30:
        /*00b8*/ 	.word	index@(_Z7kernelbPiS_S_i)
        /*00bc*/ 	.word	0x00000000


	//----- nvinfo : EIATTR_MIN_STACK_SIZE
	.align		4
.L_31:
        /*00c0*/ 	.byte	0x04, 0x12
        /*00c2*/ 	.short	(.L_33 - .L_32)
	.align		4
.L_32:
        /*00c4*/ 	.word	index@(_Z7kernelxPiS_S_i)
        /*00c8*/ 	.word	0x00000000


	//----- nvinfo : EIATTR_MIN_STACK_SIZE
	.align		4
.L_33:
        /*00cc*/ 	.byte	0x04, 0x12
        /*00ce*/ 	.short	(.L_35 - .L_34)
	.align		4
.L_34:
        /*00d0*/ 	.word	index@(_Z7kernelAPiS_S_i)
        /*00d4*/ 	.word	0x00000000
.L_35:


//--------------------- .nv.compat                --------------------------
	.section	.nv.compat,"",@"SHT_CUDA_COMPAT_INFO"
	.align	4
        /*0000*/ 	.byte	0x02, 0x09, 0x00, 0x00, 0x02, 0x02, 0x01, 0x00, 0x02, 0x05, 0x05, 0x00, 0x03, 0x07, 0x01, 0x01
        /*0010*/ 	.byte	0x02, 0x03, 0x00, 0x00, 0x02, 0x06, 0x01, 0x00, 0x04, 0x0b, 0x08, 0x00, 0x09, 0x00, 0x00, 0x00
        /*0020*/ 	.byte	0x00, 0x00, 0x00, 0x00


//--------------------- .nv.info._Z8kernelCMPiS_i --------------------------
	.section	.nv.info._Z8kernelCMPiS_i,"",@"SHT_CUDA_INFO"
	.sectionflags	@""
	.align	4


	//----- nvinfo : EIATTR_CUDA_API_VERSION
	.align		4
        /*0000*/ 	.byte	0x04, 0x37
        /*0002*/ 	.short	(.L_37 - .L_36)
.L_36:
        /*0004*/ 	.word	0x00000082


	//----- nvinfo : EIATTR_KPARAM_INFO
	.align		4
.L_37:
        /*0008*/ 	.byte	0x04, 0x17
        /*000a*/ 	.short	(.L_39 - .L_38)
.L_38:
        /*000c*/ 	.word	0x00000000
        /*0010*/ 	.short	0x0002
        /*0012*/ 	.short	0x0010
        /*0014*/ 	.byte	0x00, 0xf0, 0x11, 0x00


	//----- nvinfo : EIATTR_KPARAM_INFO
	.align		4
.L_39:
        /*0018*/ 	.byte	0x04, 0x17
        /*001a*/ 	.short	(.L_41 - .L_40)
.L_40:
        /*001c*/ 	.word	0x00000000
        /*0020*/ 	.short	0x0001
        /*0022*/ 	.short	0x0008
        /*0024*/ 	.byte	0x00, 0xf5, 0x21, 0x00


	//----- nvinfo : EIATTR_KPARAM_INFO
	.align		4
.L_41:
        /*0028*/ 	.byte	0x04, 0x17
        /*002a*/ 	.short	(.L_43 - .L_42)
.L_42:
        /*002c*/ 	.word	0x00000000
        /*0030*/ 	.short	0x0000
        /*0032*/ 	.short	0x0000
        /*0034*/ 	.byte	0x00, 0xf5, 0x21, 0x00


	//----- nvinfo : EIATTR_SPARSE_MMA_MASK
	.align		4
.L_43:
        /*0038*/ 	.byte	0x03, 0x50
        /*003a*/ 	.short	0x0000


	//----- nvinfo : EIATTR_MAXREG_COUNT
	.align		4
        /*003c*/ 	.byte	0x03, 0x1b
        /*003e*/ 	.short	0x00ff


	//----- nvinfo : EIATTR_MERCURY_ISA_VERSION
	.align		4
        /*0040*/ 	.byte	0x03, 0x5f
        /*0042*/ 	.short	0x0101


	//----- nvinfo : EIATTR_VRC_CTA_INIT_COUNT
	.align		4
        /*0044*/ 	.byte	0x02, 0x4a
	.zero		1
	.zero		1


	//----- nvinfo : EIATTR_EXIT_INSTR_OFFSETS
	.align		4
        /*0048*/ 	.byte	0x04, 0x1c
        /*004a*/ 	.short	(.L_45 - .L_44)


	//   ....[0]....
.L_44:
        /*004c*/ 	.word	0x00000010


	//----- nvinfo : EIATTR_CBANK_PARAM_SIZE
	.align		4
.L_45:
        /*0050*/ 	.byte	0x03, 0x19
        /*0052*/ 	.short	0x0014


	//----- nvinfo : EIATTR_PARAM_CBANK
	.align		4
        /*0054*/ 	.byte	0x04, 0x0a
        /*0056*/ 	.short	(.L_47 - .L_46)
	.align		4
.L_46:
        /*0058*/ 	.word	index@(.nv.constant0._Z8kernelCMPiS_i)
        /*005c*/ 	.short	0x0380
        /*005e*/ 	.short	0x0014


	//----- nvinfo : EIATTR_SW_WAR
	.align		4
.L_47:
        /*0060*/ 	.byte	0x04, 0x36
        /*0062*/ 	.short	(.L_49 - .L_48)
.L_48:
        /*0064*/ 	.word	0x00000008
.L_49:


//--------------------- .nv.info._Z8kernelSMPiS_S_i --------------------------
	.section	.nv.info._Z8kernelSMPiS_S_i,"",@"SHT_CUDA_INFO"
	.sectionflags	@""
	.align	4


	//----- nvinfo : EIATTR_CUDA_API_VERSION
	.align		4
        /*0000*/ 	.byte	0x04, 0x37
        /*0002*/ 	.short	(.L_51 - .L_50)
.L_50:
        /*0004*/ 	.word	0x00000082


	//----- nvinfo : EIATTR_KPARAM_INFO
	.align		4
.L_51:
        /*0008*/ 	.byte	0x04, 0x17
        /*000a*/ 	.short	(.L_53 - .L_52)
.L_52:
        /*000c*/ 	.word	0x00000000
        /*0010*/ 	.short	0x0003
        /*0012*/ 	.short	0x0018
        /*0014*/ 	.byte	0x00, 0xf0, 0x11, 0x00


	//----- nvinfo : EIATTR_KPARAM_INFO
	.align		4
.L_53:
        /*0018*/ 	.byte	0x04, 0x17
        /*001a*/ 	.short	(.L_55 - .L_54)
.L_54:
        /*001c*/ 	.word	0x00000000
        /*0020*/ 	.short	0x0002
        /*0022*/ 	.short	0x0010
        /*0024*/ 	.byte	0x00, 0xf5, 0x21, 0x00


	//----- nvinfo : EIATTR_KPARAM_INFO
	.align		4
.L_55:
        /*0028*/ 	.byte	0x04, 0x17
        /*002a*/ 	.short	(.L_57 - .L_56)
.L_56:
        /*002c*/ 	.word	0x00000000
        /*0030*/ 	.short	0x0001
        /*0032*/ 	.short	0x0008
        /*0034*/ 	.byte	0x00, 0xf5, 0x21, 0x00


	//----- nvinfo : EIATTR_KPARAM_INFO
	.align		4
.L_57:
        /*0038*/ 	.byte	0x04, 0x17
        /*003a*/ 	.short	(.L_59 - .L_58)
.L_58:
        /*003c*/ 	.word	0x00000000
        /*0040*/ 	.short	0x0000
        /*0042*/ 	.short	0x0000
        /*0044*/ 	.byte	0x00, 0xf5, 0x21, 0x00


	//----- nvinfo : EIATTR_SPARSE_MMA_MASK
	.align		4
.L_59:
        /*0048*/ 	.byte	0x03, 0x50
        /*004a*/ 	.short	0x0000


	//----- nvinfo : EIATTR_MAXREG_COUNT
	.align		4
        /*004c*/ 	.byte	0x03, 0x1b
        /*004e*/ 	.short	0x00ff


	//----- nvinfo : EIATTR_MERCURY_ISA_VERSION
	.align		4
        /*0050*/ 	.byte	0x03, 0x5f
        /*0052*/ 	.short	0x0101


	//----- nvinfo : EIATTR_VRC_CTA_INIT_COUNT
	.align		4
        /*0054*/ 	.byte	0x02, 0x4a
	.zero		1
	.zero		1


	//----- nvinfo : EIATTR_EXIT_INSTR_OFFSETS
	.align		4
        /*0058*/ 	.byte	0x04, 0x1c
        /*005a*/ 	.short	(.L_61 - .L_60)


	//   ....[0]....
.L_60:
        /*005c*/ 	.word	0x00000010


	//----- nvinfo : EIATTR_CBANK_PARAM_SIZE
	.align		4
.L_61:
        /*0060*/ 	.byte	0x03, 0x19
        /*0062*/ 	.short	0x001c


	//----- nvinfo : EIATTR_PARAM_CBANK
	.align		4
        /*0064*/ 	.byte	0x04, 0x0a
        /*0066*/ 	.short	(.L_63 - .L_62)
	.align		4
.L_62:
        /*0068*/ 	.word	index@(.nv.constant0._Z8kernelSMPiS_S_i)
        /*006c*/ 	.short	0x0380
        /*006e*/ 	.short	0x001c


	//----- nvinfo : EIATTR_SW_WAR
	.align		4
.L_63:
        /*0070*/ 	.byte	0x04, 0x36
        /*0072*/ 	.short	(.L_65 - .L_64)
.L_64:
        /*0074*/ 	.word	0x00000008
.L_65:


//--------------------- .nv.info._Z9kernelRedPiS_S_i --------------------------
	.section	.nv.info._Z9kernelRedPiS_S_i,"",@"SHT_CUDA_INFO"
	.sectionflags	@""
	.align	4


	//----- nvinfo : EIATTR_CUDA_API_VERSION
	.align		4
        /*0000*/ 	.byte	0x04, 0x37
        /*0002*/ 	.short	(.L_67 - .L_66)
.L_66:
        /*0004*/ 	.word	0x00000082


	//----- nvinfo : EIATTR_KPARAM_INFO
	.align		4
.L_67:
        /*0008*/ 	.byte	0x04, 0x17
        /*000a*/ 	.short	(.L_69 - .L_68)
.L_68:
        /*000c*/ 	.word	0x00000000
        /*0010*/ 	.short	0x0003
        /*0012*/ 	.short	0x0018
        /*0014*/ 	.byte	0x00, 0xf0, 0x11, 0x00


	//----- nvinfo : EIATTR_KPARAM_INFO
	.align		4
.L_69:
        /*0018*/ 	.byte	0x04, 0x17
        /*001a*/ 	.short	(.L_71 - .L_70)
.L_70:
        /*001c*/ 	.word	0x00000000
        /*0020*/ 	.short	0x0002
        /*0022*/ 	.short	0x0010
        /*0024*/ 	.byte	0x00, 0xf5, 0x21, 0x00


	//----- nvinfo : EIATTR_KPARAM_INFO
	.align		4
.L_71:
        /*0028*/ 	.byte	0x04, 0x17
        /*002a*/ 	.short	(.L_73 - .L_72)
.L_72:
        /*002c*/ 	.word	0x00000000
        /*0030*/ 	.short	0x0001
        /*0032*/ 	.short	0x0008
        /*0034*/ 	.byte	0x00, 0xf5, 0x21, 0x00


	//----- nvinfo : EIATTR_KPARAM_INFO
	.align		4
.L_73:
        /*0038*/ 	.byte	0x04, 0x17
        /*003a*/ 	.short	(.L_75 - .L_74)
.L_74:
        /*003c*/ 	.word	0x00000000
        /*0040*/ 	.short	0x0000
        /*0042*/ 	.short	0x0000
        /*0044*/ 	.byte	0x00, 0xf5, 0x21, 0x00


	//----- nvinfo : EIATTR_SPARSE_MMA_MASK
	.align		4
.L_75:
        /*0048*/ 	.byte	0x03, 0x50
        /*004a*/ 	.short	0x0000


	//----- nvinfo : EIATTR_MAXREG_COUNT
	.align		4
        /*004c*/ 	.byte	0x03, 0x1b
        /*004e*/ 	.short	0x00ff


	//----- nvinfo : EIATTR_MERCURY_ISA_VERSION
	.align		4
        /*0050*/ 	.byte	0x03, 0x5f
        /*0052*/ 	.short	0x0101


	//----- nvinfo : EIATTR_VRC_CTA_INIT_COUNT
	.align		4
        /*0054*/ 	.byte	0x02, 0x4a
	.zero		1
	.zero		1


	//----- nvinfo : EIATTR_EXIT_INSTR_OFFSETS
	.align		4
        /*0058*/ 	.byte	0x04, 0x1c
        /*005a*/ 	.short	(.L_77 - .L_76)


	//   ....[0]....
.L_76:
        /*005c*/ 	.word	0x00000010


	//----- nvinfo : EIATTR_CBANK_PARAM_SIZE
	.align		4
.L_77:
        /*0060*/ 	.byte	0x03, 0x19
        /*0062*/ 	.short	0x001c


	//----- nvinfo : EIATTR_PARAM_CBANK
	.align		4
        /*0064*/ 	.byte	0x04, 0x0a
        /*0066*/ 	.short	(.L_79 - .L_78)
	.align		4
.L_78:
        /*0068*/ 	.word	index@(.nv.constant0._Z9kernelRedPiS_S_i)
        /*006c*/ 	.short	0x0380
        /*006e*/ 	.short	0x001c


	//----- nvinfo : EIATTR_SW_WAR
	.align		4
.L_79:
        /*0070*/ 	.byte	0x04, 0x36
        /*0072*/ 	.short	(.L_81 - .L_80)
.L_80:
        /*0074*/ 	.word	0x00000008
.L_81:


//--------------------- .nv.info._Z7kernelbPiS_S_i --------------------------
	.section	.nv.info._Z7kernelbPiS_S_i,"",@"SHT_CUDA_INFO"
	.sectionflags	@""
	.align	4


	//----- nvinfo : EIATTR_CUDA_API_VERSION
	.align		4
        /*0000*/ 	.byte	0x04, 0x37
        /*0002*/ 	.short	(.L_83 - .L_82)
.L_82:
        /*0004*/ 	.word	0x00000082


	//----- nvinfo : EIATTR_KPARAM_INFO
	.align		4
.L_83:
        /*0008*/ 	.byte	0x04, 0x17
        /*000a*/ 	.short	(.L_85 - .L_84)
.L_84:
        /*000c*/ 	.word	0x00000000
        /*0010*/ 	.short	0x0003
        /*0012*/ 	.short	0x0018
        /*0014*/ 	.byte	0x00, 0xf0, 0x11, 0x00


	//----- nvinfo : EIATTR_KPARAM_INFO
	.align		4
.L_85:
        /*0018*/ 	.byte	0x04, 0x17
        /*001a*/ 	.short	(.L_87 - .L_86)
.L_86:
        /*001c*/ 	.word	0x00000000
        /*0020*/ 	.short	0x0002
        /*0022*/ 	.short	0x0010
        /*0024*/ 	.byte	0x00, 0xf5, 0x21, 0x00


	//----- nvinfo : EIATTR_KPARAM_INFO
	.align		4
.L_87:
        /*0028*/ 	.byte	0x04, 0x17
        /*002a*/ 	.short	(.L_89 - .L_88)
.L_88:
        /*002c*/ 	.word	0x00000000
        /*0030*/ 	.short	0x0001
        /*0032*/ 	.short	0x0008
        /*0034*/ 	.byte	0x00, 0xf5, 0x21, 0x00


	//----- nvinfo : EIATTR_KPARAM_INFO
	.align		4
.L_89:
        /*0038*/ 	.byte	0x04, 0x17
        /*003a*/ 	.short	(.L_91 - .L_90)
.L_90:
        /*003c*/ 	.word	0x00000000
        /*0040*/ 	.short	0x0000
        /*0042*/ 	.short	0x0000
        /*0044*/ 	.byte	0x00, 0xf5, 0x21, 0x00


	//----- nvinfo : EIATTR_SPARSE_MMA_MASK
	.align		4
.L_91:
        /*0048*/ 	.byte	0x03, 0x50
        /*004a*/ 	.short	0x0000


	//----- nvinfo : EIATTR_MAXREG_COUNT
	.align		4
        /*004c*/ 	.byte	0x03, 0x1b
        /*004e*/ 	.short	0x00ff


	//----- nvinfo : EIATTR_MERCURY_ISA_VERSION
	.align		4
        /*0050*/ 	.byte	0x03, 0x5f
        /*0052*/ 	.short	0x0101


	//----- nvinfo : EIATTR_VRC_CTA_INIT_COUNT
	.align		4
        /*0054*/ 	.byte	0x02, 0x4a
	.zero		1
	.zero		1


	//----- nvinfo : EIATTR_EXIT_INSTR_OFFSETS
	.align		4
        /*0058*/ 	.byte	0x04, 0x1c
        /*005a*/ 	.short	(.L_93 - .L_92)


	//   ....[0]....
.L_92:
        /*005c*/ 	.word	0x00000010


	//----- nvinfo : EIATTR_CBANK_PARAM_SIZE
	.align		4
.L_93:
        /*0060*/ 	.byte	0x03, 0x19
        /*0062*/ 	.short	0x001c


	//----- nvinfo : EIATTR_PARAM_CBANK
	.align		4
        /*0064*/ 	.byte	0x04, 0x0a
        /*0066*/ 	.short	(.L_95 - .L_94)
	.align		4
.L_94:
        /*0068*/ 	.word	index@(.nv.constant0._Z7kernelbPiS_S_i)
        /*006c*/ 	.short	0x0380
        /*006e*/ 	.short	0x001c


	//----- nvinfo : EIATTR_SW_WAR
	.align		4
.L_95:
        /*0070*/ 	.byte	0x04, 0x36
        /*0072*/ 	.short	(.L_97 - .L_96)
.L_96:
        /*0074*/ 	.word	0x00000008
.L_97:


//--------------------- .nv.info._Z7kernelxPiS_S_i --------------------------
	.section	.nv.info._Z7kernelxPiS_S_i,"",@"SHT_CUDA_INFO"
	.sectionflags	@""
	.align	4


	//----- nvinfo : EIATTR_CUDA_API_VERSION
	.align		4
        /*0000*/ 	.byte	0x04, 0x37
        /*0002*/ 	.short	(.L_99 - .L_98)
.L_98:
        /*0004*/ 	.word	0x00000082


	//----- nvinfo : EIATTR_KPARAM_INFO
	.align		4
.L_99:
        /*0008*/ 	.byte	0x04, 0x17
        /*000a*/ 	.short	(.L_101 - .L_100)
.L_100:
        /*000c*/ 	.word	0x00000000
        /*0010*/ 	.short	0x0003
        /*0012*/ 	.short	0x0018
        /*0014*/ 	.byte	0x00, 0xf0, 0x11, 0x00


	//----- nvinfo : EIATTR_KPARAM_INFO
	.align		4
.L_101:
        /*0018*/ 	.byte	0x04, 0x17
        /*001a*/ 	.short	(.L_103 - .L_102)
.L_102:
        /*001c*/ 	.word	0x00000000
        /*0020*/ 	.short	0x0002
        /*0022*/ 	.short	0x0010
        /*0024*/ 	.byte	0x00, 0xf5, 0x21, 0x00


	//----- nvinfo : EIATTR_KPARAM_INFO
	.align		4
.L_103:
        /*0028*/ 	.byte	0x04, 0x17
        /*002a*/ 	.short	(.L_105 - .L_104)
.L_104:
        /*002c*/ 	.word	0x00000000
        /*0030*/ 	.short	0x0001
        /*0032*/ 	.short	0x0008
        /*0034*/ 	.byte	0x00, 0xf5, 0x21, 0x00


	//----- nvinfo : EIATTR_KPARAM_INFO
	.align		4
.L_105:
        /*0038*/ 	.byte	0x04, 0x17
        /*003a*/ 	.short	(.L_107 - .L_106)
.L_106:
        /*003c*/ 	.word	0x00000000
        /*0040*/ 	.short	0x0000
        /*0042*/ 	.short	0x0000
        /*0044*/ 	.byte	0x00, 0xf5, 0x21, 0x00


	//----- nvinfo : EIATTR_SPARSE_MMA_MASK
	.align		4
.L_107:
        /*0048*/ 	.byte	0x03, 0x50
        /*004a*/ 	.short	0x0000


	//----- nvinfo : EIATTR_MAXREG_COUNT
	.align		4
        /*004c*/ 	.byte	0x03, 0x1b
        /*004e*/ 	.short	0x00ff


	//----- nvinfo : EIATTR_MERCURY_ISA_VERSION
	.align		4
        /*0050*/ 	.byte	0x03, 0x5f
        /*0052*/ 	.short	0x0101


	//----- nvinfo : EIATTR_VRC_CTA_INIT_COUNT
	.align		4
        /*0054*/ 	.byte	0x02, 0x4a
	.zero		1
	.zero		1


	//----- nvinfo : EIATTR_EXIT_INSTR_OFFSETS
	.align		4
        /*0058*/ 	.byte	0x04, 0x1c
        /*005a*/ 	.short	(.L_109 - .L_108)


	//   ....[0]....
.L_108:
        /*005c*/ 	.word	0x00000080


	//   ....[1]....
        /*0060*/ 	.word	0x00000610


	//   ....[2]....
        /*0064*/ 	.word	0x00000890


	//   ....[3]....
        /*0068*/ 	.word	0x00000a10


	//   ....[4]....
        /*006c*/ 	.word	0x00000b00


	//----- nvinfo : EIATTR_CBANK_PARAM_SIZE
	.align		4
.L_109:
        /*0070*/ 	.byte	0x03, 0x19
        /*0072*/ 	.short	0x001c


	//----- nvinfo : EIATTR_PARAM_CBANK
	.align		4
        /*0074*/ 	.byte	0x04, 0x0a
        /*0076*/ 	.short	(.L_111 - .L_110)
	.align		4
.L_110:
        /*0078*/ 	.word	index@(.nv.constant0._Z7kernelxPiS_S_i)
        /*007c*/ 	.short	0x0380
        /*007e*/ 	.short	0x001c


	//----- nvinfo : EIATTR_SW_WAR
	.align		4
.L_111:
        /*0080*/ 	.byte	0x04, 0x36
        /*0082*/ 	.short	(.L_113 - .L_112)
.L_112:
        /*0084*/ 	.word	0x00000008
.L_113:


//--------------------- .nv.info._Z7kernelAPiS_S_i --------------------------
	.section	.nv.info._Z7kernelAPiS_S_i,"",@"SHT_CUDA_INFO"
	.sectionflags	@""
	.align	4


	//----- nvinfo : EIATTR_CUDA_API_VERSION
	.align		4
        /*0000*/ 	.byte	0x04, 0x37
        /*0002*/ 	.short	(.L_115 - .L_114)
.L_114:
        /*0004*/ 	.word	0x00000082


	//----- nvinfo : EIATTR_KPARAM_INFO
	.align		4
.L_115:
        /*0008*/ 	.byte	0x04, 0x17
        /*000a*/ 	.short	(.L_117 - .L_116)
.L_116:
        /*000c*/ 	.word	0x00000000
        /*0010*/ 	.short	0x0003
        /*0012*/ 	.short	0x0018
        /*0014*/ 	.byte	0x00, 0xf0, 0x11, 0x00


	//----- nvinfo : EIATTR_KPARAM_INFO
	.align		4
.L_117:
        /*0018*/ 	.byte	0x04, 0x17
        /*001a*/ 	.short	(.L_119 - .L_118)
.L_118:
        /*001c*/ 	.word	0x00000000
        /*0020*/ 	.short	0x0002
        /*0022*/ 	.short	0x0010
        /*0024*/ 	.byte	0x00, 0xf5, 0x21, 0x00


	//----- nvinfo : EIATTR_KPARAM_INFO
	.align		4
.L_119:
        /*0028*/ 	.byte	0x04, 0x17
        /*002a*/ 	.short	(.L_121 - .L_120)
.L_120:
        /*002c*/ 	.word	0x00000000
        /*0030*/ 	.short	0x0001
        /*0032*/ 	.short	0x0008
        /*0034*/ 	.byte	0x00, 0xf5, 0x21, 0x00


	//----- nvinfo : EIATTR_KPARAM_INFO
	.align		4
.L_121:
        /*0038*/ 	.byte	0x04, 0x17
        /*003a*/ 	.short	(.L_123 - .L_122)
.L_122:
        /*003c*/ 	.word	0x00000000
        /*0040*/ 	.short	0x0000
        /*0042*/ 	.short	0x0000
        /*0044*/ 	.byte	0x00, 0xf5, 0x21, 0x00


	//----- nvinfo : EIATTR_SPARSE_MMA_MASK
	.align		4
.L_123:
        /*0048*/ 	.byte	0x03, 0x50
        /*004a*/ 	.short	0x0000


	//----- nvinfo : EIATTR_MAXREG_COUNT
	.align		4
        /*004c*/ 	.byte	0x03, 0x1b
        /*004e*/ 	.short	0x00ff


	//----- nvinfo : EIATTR_MERCURY_ISA_VERSION
	.align		4
        /*0050*/ 	.byte	0x03, 0x5f
        /*0052*/ 	.short	0x0101


	//----- nvinfo : EIATTR_VRC_CTA_INIT_COUNT
	.align		4
        /*0054*/ 	.byte	0x02, 0x4a
	.zero		1
	.zero		1


	//----- nvinfo : EIATTR_EXIT_INSTR_OFFSETS
	.align		4
        /*0058*/ 	.byte	0x04, 0x1c
        /*005a*/ 	.short	(.L_125 - .L_124)


	//   ....[0]....
.L_124:
        /*005c*/ 	.word	0x00000010


	//----- nvinfo : EIATTR_CBANK_PARAM_SIZE
	.align		4
.L_125:
        /*0060*/ 	.byte	0x03, 0x19
        /*0062*/ 	.short	0x001c


	//----- nvinfo : EIATTR_PARAM_CBANK
	.align		4
        /*0064*/ 	.byte	0x04, 0x0a
        /*0066*/ 	.short	(.L_127 - .L_126)
	.align		4
.L_126:
        /*0068*/ 	.word	index@(.nv.constant0._Z7kernelAPiS_S_i)
        /*006c*/ 	.short	0x0380
        /*006e*/ 	.short	0x001c


	//----- nvinfo : EIATTR_SW_WAR
	.align		4
.L_127:
        /*0070*/ 	.byte	0x04, 0x36
        /*0072*/ 	.short	(.L_129 - .L_128)
.L_128:
        /*0074*/ 	.word	0x00000008
.L_129:


//--------------------- .nv.callgraph             --------------------------
	.section	.nv.callgraph,"",@"SHT_CUDA_CALLGRAPH"
	.align	4
	.sectionentsize	8
	.align		4
        /*0000*/ 	.word	0x00000000
	.align		4
        /*0004*/ 	.word	0xffffffff
	.align		4
        /*0008*/ 	.word	0x00000000
	.align		4
        /*000c*/ 	.word	0xfffffffe
	.align		4
        /*0010*/ 	.word	0x00000000
	.align		4
        /*0014*/ 	.word	0xfffffffd
	.align		4
        /*0018*/ 	.word	0x00000000
	.align		4
        /*001c*/ 	.word	0xfffffffc


//--------------------- .text._Z8kernelCMPiS_i    --------------------------
	.section	.text._Z8kernelCMPiS_i,"ax",@progbits
	.align	128
        .global         _Z8kernelCMPiS_i
        .type           _Z8kernelCMPiS_i,@function
        .size           _Z8kernelCMPiS_i,(.L_x_11 - _Z8kernelCMPiS_i)
        .other          _Z8kernelCMPiS_i,@"STO_CUDA_ENTRY STV_DEFAULT"
_Z8kernelCMPiS_i:
.text._Z8kernelCMPiS_i:
[----:B------:R-:W-:Y:S01]  /*0000*/  LDC R1, c[0x0][0x37c] ;  /* 0x0000df00ff017b82 */ /* 0x000fe20000000800 */
[----:B------:R-:W-:Y:S05]  /*0010*/  EXIT ;  /* 0x000000000000794d */ /* 0x000fea0003800000 */
.L_x_0:
[----:B------:R-:W-:-:S00]  /*0020*/  BRA `(.L_x_0) ;  /* 0xfffffffc00fc7947 */ /* 0x000fc0000383ffff */
[----:B------:R-:W-:-:S00]  /*0030*/  NOP ;  /* 0x0000000000007918 */ /* 0x000fc00000000000 */
        /* <DEDUP_REMOVED lines=12> */
.L_x_11:


//--------------------- .text._Z8kernelSMPiS_S_i  --------------------------
	.section	.text._Z8kernelSMPiS_S_i,"ax",@progbits
	.align	128
        .global         _Z8kernelSMPiS_S_i
        .type           _Z8kernelSMPiS_S_i,@function
        .size           _Z8kernelSMPiS_S_i,(.L_x_12 - _Z8kernelSMPiS_S_i)
        .other          _Z8kernelSMPiS_S_i,@"STO_CUDA_ENTRY STV_DEFAULT"
_Z8kernelSMPiS_S_i:
.text._Z8kernelSMPiS_S_i:
[----:B------:R-:W-:Y:S01]  /*0000*/  LDC R1, c[0x0][0x37c] ;  /* 0x0000df00ff017b82 */ /* 0x000fe20000000800 */
[----:B------:R-:W-:Y:S05]  /*0010*/  EXIT ;  /* 0x000000000000794d */ /* 0x000fea0003800000 */
.L_x_1:
        /* <DEDUP_REMOVED lines=14> */
.L_x_12:


//--------------------- .text._Z9kernelRedPiS_S_i --------------------------
	.section	.text._Z9kernelRedPiS_S_i,"ax",@progbits
	.align	128
        .global         _Z9kernelRedPiS_S_i
        .type           _Z9kernelRedPiS_S_i,@function
        .size           _Z9kernelRedPiS_S_i,(.L_x_13 - _Z9kernelRedPiS_S_i)
        .other          _Z9kernelRedPiS_S_i,@"STO_CUDA_ENTRY STV_DEFAULT"
_Z9kernelRedPiS_S_i:
.text._Z9kernelRedPiS_S_i:
[----:B------:R-:W-:Y:S01]  /*0000*/  LDC R1, c[0x0][0x37c] ;  /* 0x0000df00ff017b82 */ /* 0x000fe20000000800 */
[----:B------:R-:W-:Y:S05]  /*0010*/  EXIT ;  /* 0x000000000000794d */ /* 0x000fea0003800000 */
.L_x_2:
        /* <DEDUP_REMOVED lines=14> */
.L_x_13:


//--------------------- .text._Z7kernelbPiS_S_i   --------------------------
	.section	.text._Z7kernelbPiS_S_i,"ax",@progbits
	.align	128
        .global         _Z7kernelbPiS_S_i
        .type           _Z7kernelbPiS_S_i,@function
        .size           _Z7kernelbPiS_S_i,(.L_x_14 - _Z7kernelbPiS_S_i)
        .other          _Z7kernelbPiS_S_i,@"STO_CUDA_ENTRY STV_DEFAULT"
_Z7kernelbPiS_S_i:
.text._Z7kernelbPiS_S_i:
[----:B------:R-:W-:Y:S01]  /*0000*/  LDC R1, c[0x0][0x37c] ;  /* 0x0000df00ff017b82 */ /* 0x000fe20000000800 */
[----:B------:R-:W-:Y:S05]  /*0010*/  EXIT ;  /* 0x000000000000794d */ /* 0x000fea0003800000 */
.L_x_3:
        /* <DEDUP_REMOVED lines=14> */
.L_x_14:


//--------------------- .text._Z7kernelxPiS_S_i   --------------------------
	.section	.text._Z7kernelxPiS_S_i,"ax",@progbits
	.align	128
        .global         _Z7kernelxPiS_S_i
        .type           _Z7kernelxPiS_S_i,@function
        .size           _Z7kernelxPiS_S_i,(.L_x_15 - _Z7kernelxPiS_S_i)
        .other          _Z7kernelxPiS_S_i,@"STO_CUDA_ENTRY STV_DEFAULT"
_Z7kernelxPiS_S_i:
.text._Z7kernelxPiS_S_i:
[----:B------:R-:W-:Y:S01]  /*0000*/  LDC R1, c[0x0][0x37c] ;  /* 0x0000df00ff017b82 */ /* 0x000fe20000000800 */
[----:B------:R-:W0:Y:S07]  /*0010*/  S2R R7, SR_TID.X ;  /* 0x0000000000077919 */ /* 0x000e2e0000002100 */
[----:B------:R-:W0:Y:S08]  /*0020*/  S2UR UR4, SR_CTAID.X ;  /* 0x00000000000479c3 */ /* 0x000e300000002500 */
[----:B------:R-:W0:Y:S08]  /*0030*/  LDC R0, c[0x0][0x360] ;  /* 0x0000d800ff007b82 */ /* 0x000e300000000800 */
[----:B------:R-:W1:Y:S01]  /*0040*/  LDC R8, c[0x0][0x398] ;  /* 0x0000e600ff087b82 */ /* 0x000e620000000800 */
[----:B0-----:R-:W-:Y:S01]  /*0050*/  IMAD R7, R0, UR4, R7 ;  /* 0x0000000400077c24 */ /* 0x001fe2000f8e0207 */
[----:B-1----:R-:W-:-:S04]  /*0060*/  ISETP.GE.AND P0, PT, R8, 0x1, PT ;  /* 0x000000010800780c */ /* 0x002fc80003f06270 */
[----:B------:R-:W-:-:S13]  /*0070*/  ISETP.GE.OR P0, PT, R7, R8, !P0 ;  /* 0x000000080700720c */ /* 0x000fda0004706670 */
[----:B------:R-:W-:Y:S05]  /*0080*/  @P0 EXIT ;  /* 0x000000000000094d */ /* 0x000fea0003800000 */
[----:B------:R-:W0:Y:S01]  /*0090*/  LDC.64 R2, c[0x0][0x388] ;  /* 0x0000e200ff027b82 */ /* 0x000e220000000a00 */
[C---:B------:R-:W-:Y:S01]  /*00a0*/  ISETP.GE.U32.AND P1, PT, R8.reuse, 0x10, PT ;  /* 0x000000100800780c */ /* 0x040fe20003f26070 */
[----:B------:R-:W1:Y:S01]  /*00b0*/  LDCU.64 UR6, c[0x0][0x358] ;  /* 0x00006b00ff0677ac */ /* 0x000e620008000a00 */
[----:B------:R-:W-:Y:S01]  /*00c0*/  LOP3.LUT R12, R8, 0xf, RZ, 0xc0, !PT ;  /* 0x0000000f080c7812 */ /* 0x000fe200078ec0ff */
[----:B------:R-:W-:-:S03]  /*00d0*/  HFMA2 R0, -RZ, RZ, 0, 0 ;  /* 0x00000000ff007431 */ /* 0x000fc600000001ff */
[----:B------:R-:W-:Y:S01]  /*00e0*/  ISETP.NE.AND P0, PT, R12, RZ, PT ;  /* 0x000000ff0c00720c */ /* 0x000fe20003f05270 */
[----:B------:R-:W2:Y:S01]  /*00f0*/  LDC.64 R4, c[0x0][0x390] ;  /* 0x0000e400ff047b82 */ /* 0x000ea20000000a00 */
[----:B0-----:R-:W-:-:S04]  /*0100*/  IMAD.WIDE R2, R7, 0x4, R2 ;  /* 0x0000000407027825 */ /* 0x001fc800078e0202 */
[----:B--2---:R-:W-:Y:S01]  /*0110*/  IMAD.WIDE R4, R7, 0x4, R4 ;  /* 0x0000000407047825 */ /* 0x004fe200078e0204 */
[----:B-1----:R-:W-:Y:S06]  /*0120*/  @!P1 BRA `(.L_x_4) ;  /* 0x0000000400389947 */ /* 0x002fec0003800000 */
[----:B------:R-:W0:Y:S01]  /*0130*/  LDCU.64 UR4, c[0x0][0x380] ;  /* 0x00007000ff0477ac */ /* 0x000e220008000a00 */
[----:B------:R-:W-:-:S04]  /*0140*/  LOP3.LUT R0, R8, 0x7ffffff0, RZ, 0xc0, !PT ;  /* 0x7ffffff008007812 */ /* 0x000fc800078ec0ff */
[----:B------:R-:W-:Y:S01]  /*0150*/  IADD3 R9, PT, PT, -R0, RZ, RZ ;  /* 0x000000ff00097210 */ /* 0x000fe20007ffe1ff */
[----:B0-----:R-:W-:-:S04]  /*0160*/  UIADD3 UR4, UP0, UPT, UR4, 0x20, URZ ;  /* 0x0000002004047890 */ /* 0x001fc8000ff1e0ff */
[----:B------:R-:W-:Y:S02]  /*0170*/  UIADD3.X UR5, UPT, UPT, URZ, UR5, URZ, UP0, !UPT ;  /* 0x00000005ff057290 */ /* 0x000fe400087fe4ff */
[----:B------:R-:W-:-:S04]  /*0180*/  MOV R10, UR4 ;  /* 0x00000004000a7c02 */ /* 0x000fc80008000f00 */
[----:B------:R-:W-:-:S07]  /*0190*/  MOV R11, UR5 ;  /* 0x00000005000b7c02 */ /* 0x000fce0008000f00 */
.L_x_5:
[----:B------:R-:W-:Y:S02]  /*01a0*/  MOV R6, R10 ;  /* 0x0000000a00067202 */ /* 0x000fe40000000f00 */
[----:B------:R-:W-:Y:S01]  /*01b0*/  MOV R7, R11 ;  /* 0x0000000b00077202 */ /* 0x000fe20000000f00 */
[----:B------:R-:W2:Y:S04]  /*01c0*/  LDG.E R10, desc[UR6][R2.64] ;  /* 0x00000006020a7981 */ /* 0x000ea8000c1e1900 */
[----:B------:R-:W2:Y:S02]  /*01d0*/  LDG.E R11, desc[UR6][R6.64+-0x20] ;  /* 0xffffe006060b7981 */ /* 0x000ea4000c1e1900 */
[----:B--2---:R-:W-:-:S05]  /*01e0*/  IMAD R11, R10, R11, RZ ;  /* 0x0000000b0a0b7224 */ /* 0x004fca00078e02ff */
[----:B------:R0:W-:Y:S04]  /*01f0*/  REDG.E.ADD.STRONG.GPU desc[UR6][R4.64], R11 ;  /* 0x0000000b0400798e */ /* 0x0001e8000c12e106 */
[----:B------:R-:W2:Y:S04]  /*0200*/  LDG.E R10, desc[UR6][R2.64] ;  /* 0x00000006020a7981 */ /* 0x000ea8000c1e1900 */
[----:B-1----:R-:W2:Y:S02]  /*0210*/  LDG.E R13, desc[UR6][R6.64+-0x1c] ;  /* 0xffffe406060d7981 */ /* 0x002ea4000c1e1900 */
[----:B--2---:R-:W-:-:S05]  /*0220*/  IMAD R13, R10, R13, RZ ;  /* 0x0000000d0a0d7224 */ /* 0x004fca00078e02ff */
[----:B------:R1:W-:Y:S04]  /*0230*/  REDG.E.ADD.STRONG.GPU desc[UR6][R4.64], R13 ;  /* 0x0000000d0400798e */ /* 0x0003e8000c12e106 */
[----:B------:R-:W2:Y:S04]  /*0240*/  LDG.E R10, desc[UR6][R2.64] ;  /* 0x00000006020a7981 */ /* 0x000ea8000c1e1900 */
[----:B------:R-:W2:Y:S02]  /*0250*/  LDG.E R15, desc[UR6][R6.64+-0x18] ;  /* 0xffffe806060f7981 */ /* 0x000ea4000c1e1900 */
[----:B--2---:R-:W-:-:S05]  /*0260*/  IMAD R15, R10, R15, RZ ;  /* 0x0000000f0a0f7224 */ /* 0x004fca00078e02ff */
[----:B------:R2:W-:Y:S04]  /*0270*/  REDG.E.ADD.STRONG.GPU desc[UR6][R4.64], R15 ;  /* 0x0000000f0400798e */ /* 0x0005e8000c12e106 */
[----:B------:R-:W3:Y:S04]  /*0280*/  LDG.E R10, desc[UR6][R2.64] ;  /* 0x00000006020a7981 */ /* 0x000ee8000c1e1900 */
[----:B------:R-:W3:Y:S02]  /*0290*/  LDG.E R17, desc[UR6][R6.64+-0x14] ;  /* 0xffffec0606117981 */ /* 0x000ee4000c1e1900 */
[----:B---3--:R-:W-:-:S05]  /*02a0*/  IMAD R17, R10, R17, RZ ;  /* 0x000000110a117224 */ /* 0x008fca00078e02ff */
[----:B------:R3:W-:Y:S04]  /*02b0*/  REDG.E.ADD.STRONG.GPU desc[UR6][R4.64], R17 ;  /* 0x000000110400798e */ /* 0x0007e8000c12e106 */
[----:B------:R-:W4:Y:S04]  /*02c0*/  LDG.E R10, desc[UR6][R2.64] ;  /* 0x00000006020a7981 */ /* 0x000f28000c1e1900 */
[----:B0-----:R-:W4:Y:S02]  /*02d0*/  LDG.E R11, desc[UR6][R6.64+-0x10] ;  /* 0xfffff006060b7981 */ /* 0x001f24000c1e1900 */
[----:B----4-:R-:W-:-:S05]  /*02e0*/  IMAD R11, R10, R11, RZ ;  /* 0x0000000b0a0b7224 */ /* 0x010fca00078e02ff */
[----:B------:R0:W-:Y:S04]  /*02f0*/  REDG.E.ADD.STRONG.GPU desc[UR6][R4.64], R11 ;  /* 0x0000000b0400798e */ /* 0x0001e8000c12e106 */
[----:B------:R-:W4:Y:S04]  /*0300*/  LDG.E R10, desc[UR6][R2.64] ;  /* 0x00000006020a7981 */ /* 0x000f28000c1e1900 */
[----:B-1----:R-:W4:Y:S02]  /*0310*/  LDG.E R13, desc[UR6][R6.64+-0xc] ;  /* 0xfffff406060d7981 */ /* 0x002f24000c1e1900 */
[----:B----4-:R-:W-:-:S05]  /*0320*/  IMAD R13, R10, R13, RZ ;  /* 0x0000000d0a0d7224 */ /* 0x010fca00078e02ff */
[----:B------:R1:W-:Y:S04]  /*0330*/  REDG.E.ADD.STRONG.GPU desc[UR6][R4.64], R13 ;  /* 0x0000000d0400798e */ /* 0x0003e8000c12e106 */
[----:B------:R-:W4:Y:S04]  /*0340*/  LDG.E R10, desc[UR6][R2.64] ;  /* 0x00000006020a7981 */ /* 0x000f28000c1e1900 */
[----:B--2---:R-:W4:Y:S02]  /*0350*/  LDG.E R15, desc[UR6][R6.64+-0x8] ;  /* 0xfffff806060f7981 */ /* 0x004f24000c1e1900 */
[----:B----4-:R-:W-:-:S05]  /*0360*/  IMAD R15, R10, R15, RZ ;  /* 0x0000000f0a0f7224 */ /* 0x010fca00078e02ff */
[----:B------:R2:W-:Y:S04]  /*0370*/  REDG.E.ADD.STRONG.GPU desc[UR6][R4.64], R15 ;  /* 0x0000000f0400798e */ /* 0x0005e8000c12e106 */
[----:B------:R-:W4:Y:S04]  /*0380*/  LDG.E R10, desc[UR6][R2.64] ;  /* 0x00000006020a7981 */ /* 0x000f28000c1e1900 */
[----:B---3--:R-:W4:Y:S02]  /*0390*/  LDG.E R17, desc[UR6][R6.64+-0x4] ;  /* 0xfffffc0606117981 */ /* 0x008f24000c1e1900 */
[----:B----4-:R-:W-:-:S05]  /*03a0*/  IMAD R17, R10, R17, RZ ;  /* 0x000000110a117224 */ /* 0x010fca00078e02ff */
        /* <DEDUP_REMOVED lines=26> */
[----:B--2---:R-:W4:Y:S01]  /*0550*/  LDG.E R15, desc[UR6][R6.64+0x18] ;  /* 0x00001806060f7981 */ /* 0x004f22000c1e1900 */
[----:B------:R-:W-:Y:S01]  /*0560*/  IADD3 R9, PT, PT, R9, 0x10, RZ ;  /* 0x0000001009097810 */ /* 0x000fe20007ffe0ff */
[----:B----4-:R-:W-:-:S05]  /*0570*/  IMAD R15, R10, R15, RZ ;  /* 0x0000000f0a0f7224 */ /* 0x010fca00078e02ff */
[----:B------:R1:W-:Y:S04]  /*0580*/  REDG.E.ADD.STRONG.GPU desc[UR6][R4.64], R15 ;  /* 0x0000000f0400798e */ /* 0x0003e8000c12e106 */
[----:B------:R-:W2:Y:S04]  /*0590*/  LDG.E R10, desc[UR6][R2.64] ;  /* 0x00000006020a7981 */ /* 0x000ea8000c1e1900 */
[----:B---3--:R-:W2:Y:S01]  /*05a0*/  LDG.E R17, desc[UR6][R6.64+0x1c] ;  /* 0x00001c0606117981 */ /* 0x008ea2000c1e1900 */
[----:B------:R-:W-:Y:S01]  /*05b0*/  ISETP.NE.AND P1, PT, R9, RZ, PT ;  /* 0x000000ff0900720c */ /* 0x000fe20003f25270 */
[----:B--2---:R-:W-:Y:S01]  /*05c0*/  IMAD R17, R10, R17, RZ ;  /* 0x000000110a117224 */ /* 0x004fe200078e02ff */
[----:B------:R-:W-:-:S04]  /*05d0*/  IADD3 R10, P2, PT, R6, 0x40, RZ ;  /* 0x00000040060a7810 */ /* 0x000fc80007f5e0ff */
[----:B------:R1:W-:Y:S01]  /*05e0*/  REDG.E.ADD.STRONG.GPU desc[UR6][R4.64], R17 ;  /* 0x000000110400798e */ /* 0x0003e2000c12e106 */
[----:B0-----:R-:W-:-:S06]  /*05f0*/  IADD3.X R11, PT, PT, RZ, R7, RZ, P2, !PT ;  /* 0x00000007ff0b7210 */ /* 0x001fcc00017fe4ff */
[----:B------:R-:W-:Y:S05]  /*0600*/  @P1 BRA `(.L_x_5) ;  /* 0xfffffff800e41947 */ /* 0x000fea000383ffff */
.L_x_4:
[----:B------:R-:W-:Y:S05]  /*0610*/  @!P0 EXIT ;  /* 0x000000000000894d */ /* 0x000fea0003800000 */
[----:B------:R-:W-:Y:S02]  /*0620*/  ISETP.GE.U32.AND P0, PT, R12, 0x8, PT ;  /* 0x000000080c00780c */ /* 0x000fe40003f06070 */
[----:B------:R-:W-:-:S04]  /*0630*/  LOP3.LUT R14, R8, 0x7, RZ, 0xc0, !PT ;  /* 0x00000007080e7812 */ /* 0x000fc800078ec0ff */
[----:B------:R-:W-:-:S07]  /*0640*/  ISETP.NE.AND P1, PT, R14, RZ, PT ;  /* 0x000000ff0e00720c */ /* 0x000fce0003f25270 */
[----:B------:R-:W-:Y:S06]  /*0650*/  @!P0 BRA `(.L_x_6) ;  /* 0x00000000008c8947 */ /* 0x000fec0003800000 */
[----:B------:R-:W0:Y:S01]  /*0660*/  LDC.64 R6, c[0x0][0x380] ;  /* 0x0000e000ff067b82 */ /* 0x000e220000000a00 */
[----:B------:R-:W2:Y:S01]  /*0670*/  LDG.E R9, desc[UR6][R2.64] ;  /* 0x0000000602097981 */ /* 0x000ea2000c1e1900 */
[----:B0-----:R-:W-:-:S05]  /*0680*/  IMAD.WIDE.U32 R6, R0, 0x4, R6 ;  /* 0x0000000400067825 */ /* 0x001fca00078e0006 */
[----:B------:R-:W2:Y:S02]  /*0690*/  LDG.E R10, desc[UR6][R6.64] ;  /* 0x00000006060a7981 */ /* 0x000ea4000c1e1900 */
[----:B--2---:R-:W-:-:S05]  /*06a0*/  IMAD R9, R9, R10, RZ ;  /* 0x0000000a09097224 */ /* 0x004fca00078e02ff */
[----:B------:R0:W-:Y:S04]  /*06b0*/  REDG.E.ADD.STRONG.GPU desc[UR6][R4.64], R9 ;  /* 0x000000090400798e */ /* 0x0001e8000c12e106 */
[----:B------:R-:W2:Y:S04]  /*06c0*/  LDG.E R10, desc[UR6][R2.64] ;  /* 0x00000006020a7981 */ /* 0x000ea8000c1e1900 */
[----:B------:R-:W2:Y:S02]  /*06d0*/  LDG.E R11, desc[UR6][R6.64+0x4] ;  /* 0x00000406060b7981 */ /* 0x000ea4000c1e1900 */
[----:B--2---:R-:W-:-:S05]  /*06e0*/  IMAD R11, R10, R11, RZ ;  /* 0x0000000b0a0b7224 */ /* 0x004fca00078e02ff */
[----:B------:R2:W-:Y:S04]  /*06f0*/  REDG.E.ADD.STRONG.GPU desc[UR6][R4.64], R11 ;  /* 0x0000000b0400798e */ /* 0x0005e8000c12e106 */
[----:B------:R-:W3:Y:S04]  /*0700*/  LDG.E R10, desc[UR6][R2.64] ;  /* 0x00000006020a7981 */ /* 0x000ee8000c1e1900 */
[----:B-1----:R-:W3:Y:S02]  /*0710*/  LDG.E R13, desc[UR6][R6.64+0x8] ;  /* 0x00000806060d7981 */ /* 0x002ee4000c1e1900 */
[----:B---3--:R-:W-:-:S05]  /*0720*/  IMAD R13, R10, R13, RZ ;  /* 0x0000000d0a0d7224 */ /* 0x008fca00078e02ff */
[----:B------:R1:W-:Y:S04]  /*0730*/  REDG.E.ADD.STRONG.GPU desc[UR6][R4.64], R13 ;  /* 0x0000000d0400798e */ /* 0x0003e8000c12e106 */
[----:B------:R-:W3:Y:S04]  /*0740*/  LDG.E R10, desc[UR6][R2.64] ;  /* 0x00000006020a7981 */ /* 0x000ee8000c1e1900 */
[----:B------:R-:W3:Y:S02]  /*0750*/  LDG.E R15, desc[UR6][R6.64+0xc] ;  /* 0x00000c06060f7981 */ /* 0x000ee4000c1e1900 */
[----:B---3--:R-:W-:-:S05]  /*0760*/  IMAD R15, R10, R15, RZ ;  /* 0x0000000f0a0f7224 */ /* 0x008fca00078e02ff */
[----:B------:R3:W-:Y:S04]  /*0770*/  REDG.E.ADD.STRONG.GPU desc[UR6][R4.64], R15 ;  /* 0x0000000f0400798e */ /* 0x0007e8000c12e106 */
[----:B0-----:R-:W4:Y:S04]  /*0780*/  LDG.E R9, desc[UR6][R2.64] ;  /* 0x0000000602097981 */ /* 0x001f28000c1e1900 */
[----:B------:R-:W4:Y:S02]  /*0790*/  LDG.E R10, desc[UR6][R6.64+0x10] ;  /* 0x00001006060a7981 */ /* 0x000f24000c1e1900 */
[----:B----4-:R-:W-:-:S05]  /*07a0*/  IMAD R9, R9, R10, RZ ;  /* 0x0000000a09097224 */ /* 0x010fca00078e02ff */
[----:B------:R0:W-:Y:S04]  /*07b0*/  REDG.E.ADD.STRONG.GPU desc[UR6][R4.64], R9 ;  /* 0x000000090400798e */ /* 0x0001e8000c12e106 */
[----:B------:R-:W4:Y:S04]  /*07c0*/  LDG.E R10, desc[UR6][R2.64] ;  /* 0x00000006020a7981 */ /* 0x000f28000c1e1900 */
[----:B--2---:R-:W4:Y:S02]  /*07d0*/  LDG.E R11, desc[UR6][R6.64+0x14] ;  /* 0x00001406060b7981 */ /* 0x004f24000c1e1900 */
[----:B----4-:R-:W-:-:S05]  /*07e0*/  IMAD R11, R10, R11, RZ ;  /* 0x0000000b0a0b7224 */ /* 0x010fca00078e02ff */
[----:B------:R0:W-:Y:S04]  /*07f0*/  REDG.E.ADD.STRONG.GPU desc[UR6][R4.64], R11 ;  /* 0x0000000b0400798e */ /* 0x0001e8000c12e106 */
[----:B------:R-:W2:Y:S04]  /*0800*/  LDG.E R10, desc[UR6][R2.64] ;  /* 0x00000006020a7981 */ /* 0x000ea8000c1e1900 */
[----:B-1----:R-:W2:Y:S02]  /*0810*/  LDG.E R13, desc[UR6][R6.64+0x18] ;  /* 0x00001806060d7981 */ /* 0x002ea4000c1e1900 */
[----:B--2---:R-:W-:-:S05]  /*0820*/  IMAD R13, R10, R13, RZ ;  /* 0x0000000d0a0d7224 */ /* 0x004fca00078e02ff */
[----:B------:R0:W-:Y:S04]  /*0830*/  REDG.E.ADD.STRONG.GPU desc[UR6][R4.64], R13 ;  /* 0x0000000d0400798e */ /* 0x0001e8000c12e106 */
[----:B---3--:R-:W2:Y:S04]  /*0840*/  LDG.E R15, desc[UR6][R6.64+0x1c] ;  /* 0x00001c06060f7981 */ /* 0x008ea8000c1e1900 */
[----:B------:R-:W2:Y:S02]  /*0850*/  LDG.E R10, desc[UR6][R2.64] ;  /* 0x00000006020a7981 */ /* 0x000ea4000c1e1900 */
[----:B--2---:R-:W-:-:S05]  /*0860*/  IMAD R15, R10, R15, RZ ;  /* 0x0000000f0a0f7224 */ /* 0x004fca00078e02ff */
[----:B------:R0:W-:Y:S01]  /*0870*/  REDG.E.ADD.STRONG.GPU desc[UR6][R4.64], R15 ;  /* 0x0000000f0400798e */ /* 0x0001e2000c12e106 */
[----:B------:R-:W-:-:S07]  /*0880*/  IADD3 R0, PT, PT, R0, 0x8, RZ ;  /* 0x0000000800007810 */ /* 0x000fce0007ffe0ff */
.L_x_6:
[----:B------:R-:W-:Y:S05]  /*0890*/  @!P1 EXIT ;  /* 0x000000000000994d */ /* 0x000fea0003800000 */
[----:B------:R-:W-:Y:S02]  /*08a0*/  ISETP.GE.U32.AND P0, PT, R14, 0x4, PT ;  /* 0x000000040e00780c */ /* 0x000fe40003f06070 */
[----:B------:R-:W-:-:S04]  /*08b0*/  LOP3.LUT R8, R8, 0x3, RZ, 0xc0, !PT ;  /* 0x0000000308087812 */ /* 0x000fc800078ec0ff */
[----:B------:R-:W-:-:S07]  /*08c0*/  ISETP.NE.AND P1, PT, R8, RZ, PT ;  /* 0x000000ff0800720c */ /* 0x000fce0003f25270 */
[----:B------:R-:W-:Y:S06]  /*08d0*/  @!P0 BRA `(.L_x_7) ;  /* 0x00000000004c8947 */ /* 0x000fec0003800000 */
[----:B------:R-:W2:Y:S01]  /*08e0*/  LDC.64 R6, c[0x0][0x380] ;  /* 0x0000e000ff067b82 */ /* 0x000ea20000000a00 */
[----:B0-----:R-:W3:Y:S01]  /*08f0*/  LDG.E R9, desc[UR6][R2.64] ;  /* 0x0000000602097981 */ /* 0x001ee2000c1e1900 */
[----:B--2---:R-:W-:-:S05]  /*0900*/  IMAD.WIDE.U32 R6, R0, 0x4, R6 ;  /* 0x0000000400067825 */ /* 0x004fca00078e0006 */
[----:B------:R-:W3:Y:S02]  /*0910*/  LDG.E R10, desc[UR6][R6.64] ;  /* 0x00000006060a7981 */ /* 0x000ee4000c1e1900 */
[----:B---3--:R-:W-:-:S05]  /*0920*/  IMAD R9, R9, R10, RZ ;  /* 0x0000000a09097224 */ /* 0x008fca00078e02ff */
[----:B------:R2:W-:Y:S04]  /*0930*/  REDG.E.ADD.STRONG.GPU desc[UR6][R4.64], R9 ;  /* 0x000000090400798e */ /* 0x0005e8000c12e106 */
[----:B------:R-:W3:Y:S04]  /*0940*/  LDG.E R10, desc[UR6][R2.64] ;  /* 0x00000006020a7981 */ /* 0x000ee8000c1e1900 */
[----:B------:R-:W3:Y:S02]  /*0950*/  LDG.E R11, desc[UR6][R6.64+0x4] ;  /* 0x00000406060b7981 */ /* 0x000ee4000c1e1900 */
[----:B---3--:R-:W-:-:S05]  /*0960*/  IMAD R11, R10, R11, RZ ;  /* 0x0000000b0a0b7224 */ /* 0x008fca00078e02ff */
        /* <DEDUP_REMOVED lines=8> */
[----:B------:R2:W-:Y:S01]  /*09f0*/  REDG.E.ADD.STRONG.GPU desc[UR6][R4.64], R15 ;  /* 0x0000000f0400798e */ /* 0x0005e2000c12e106 */
[----:B------:R-:W-:-:S07]  /*0a00*/  IADD3 R0, PT, PT, R0, 0x4, RZ ;  /* 0x0000000400007810 */ /* 0x000fce0007ffe0ff */
.L_x_7:
[----:B------:R-:W-:Y:S05]  /*0a10*/  @!P1 EXIT ;  /* 0x000000000000994d */ /* 0x000fea0003800000 */
[----:B------:R-:W3:Y:S01]  /*0a20*/  LDC.64 R6, c[0x0][0x380] ;  /* 0x0000e000ff067b82 */ /* 0x000ee20000000a00 */
[----:B------:R-:W-:Y:S01]  /*0a30*/  IADD3 R8, PT, PT, -R8, RZ, RZ ;  /* 0x000000ff08087210 */ /* 0x000fe20007ffe1ff */
[----:B---3--:R-:W-:-:S05]  /*0a40*/  IMAD.WIDE.U32 R6, R0, 0x4, R6 ;  /* 0x0000000400067825 */ /* 0x008fca00078e0006 */
[----:B0-2---:R-:W-:-:S07]  /*0a50*/  MOV R11, R7 ;  /* 0x00000007000b7202 */ /* 0x005fce0000000f00 */
.L_x_8:
[----:B------:R-:W-:Y:S01]  /*0a60*/  MOV R7, R11 ;  /* 0x0000000b00077202 */ /* 0x000fe20000000f00 */
[----:B------:R-:W2:Y:S05]  /*0a70*/  LDG.E R0, desc[UR6][R2.64] ;  /* 0x0000000602007981 */ /* 0x000eaa000c1e1900 */
[----:B0-----:R0:W2:Y:S01]  /*0a80*/  LDG.E R7, desc[UR6][R6.64] ;  /* 0x0000000606077981 */ /* 0x0010a2000c1e1900 */
[----:B------:R-:W-:-:S04]  /*0a90*/  IADD3 R8, PT, PT, R8, 0x1, RZ ;  /* 0x0000000108087810 */ /* 0x000fc80007ffe0ff */
[----:B------:R-:W-:Y:S02]  /*0aa0*/  ISETP.NE.AND P0, PT, R8, RZ, PT ;  /* 0x000000ff0800720c */ /* 0x000fe40003f05270 */
[----:B0-----:R-:W-:-:S04]  /*0ab0*/  IADD3 R6, P1, PT, R6, 0x4, RZ ;  /* 0x0000000406067810 */ /* 0x001fc80007f3e0ff */
[----:B------:R-:W-:Y:S01]  /*0ac0*/  IADD3.X R11, PT, PT, RZ, R11, RZ, P1, !PT ;  /* 0x0000000bff0b7210 */ /* 0x000fe20000ffe4ff */
[----:B--2---:R-:W-:-:S05]  /*0ad0*/  IMAD R9, R0, R7, RZ ;  /* 0x0000000700097224 */ /* 0x004fca00078e02ff */
[----:B------:R0:W-:Y:S01]  /*0ae0*/  REDG.E.ADD.STRONG.GPU desc[UR6][R4.64], R9 ;  /* 0x000000090400798e */ /* 0x0001e2000c12e106 */
[----:B------:R-:W-:Y:S05]  /*0af0*/  @P0 BRA `(.L_x_8) ;  /* 0xfffffffc00d80947 */ /* 0x000fea000383ffff */
[----:B------:R-:W-:Y:S05]  /*0b00*/  EXIT ;  /* 0x000000000000794d */ /* 0x000fea0003800000 */
.L_x_9:
        /* <DEDUP_REMOVED lines=15> */
.L_x_15:


//--------------------- .text._Z7kernelAPiS_S_i   --------------------------
	.section	.text._Z7kernelAPiS_S_i,"ax",@progbits
	.align	128
        .global         _Z7kernelAPiS_S_i
        .type           _Z7kernelAPiS_S_i,@function
        .size           _Z7kernelAPiS_S_i,(.L_x_16 - _Z7kernelAPiS_S_i)
        .other          _Z7kernelAPiS_S_i,@"STO_CUDA_ENTRY STV_DEFAULT"
_Z7kernelAPiS_S_i:
.text._Z7kernelAPiS_S_i:
[----:B------:R-:W-:Y:S01]  /*0000*/  LDC R1, c[0x0][0x37c] ;  /* 0x0000df00ff017b82 */ /* 0x000fe20000000800 */
[----:B------:R-:W-:Y:S05]  /*0010*/  EXIT ;  /* 0x000000000000794d */ /* 0x000fea0003800000 */
.L_x_10:
        /* <DEDUP_REMOVED lines=14> */
.L_x_16:


//--------------------- .nv.shared.reserved.0     --------------------------
	.section	.nv.shared.reserved.0,"aw",@nobits
	.weak		__nv_reservedSMEM_offset_0_alias
	.size		__nv_reservedSMEM_offset_0_alias, 0, 64
	.other		__nv_reservedSMEM_offset_0_alias,@"STO_CUDA_RESERVED_SHARED STV_DEFAULT"
__nv_reservedSMEM_offset_0_alias:
	.zero		0
	.zero		64


//--------------------- .nv.constant0._Z8kernelCMPiS_i --------------------------
	.section	.nv.constant0._Z8kernelCMPiS_i,"a",@progbits
	.sectionflags	@""
	.align	4
.nv.constant0._Z8kernelCMPiS_i:
	.zero		916


//--------------------- .nv.constant0._Z8kernelSMPiS_S_i --------------------------
	.section	.nv.constant0._Z8kernelSMPiS_S_i,"a",@progbits
	.sectionflags	@""
	.align	4
.nv.constant0._Z8kernelSMPiS_S_i:
	.zero		924


//--------------------- .nv.constant0._Z9kernelRedPiS_S_i --------------------------
	.section	.nv.constant0._Z9kernelRedPiS_S_i,"a",@progbits
	.sectionflags	@""
	.align	4
.nv.constant0._Z9kernelRedPiS_S_i:
	.zero		924


//--------------------- .nv.constant0._Z7kernelbPiS_S_i --------------------------
	.section	.nv.constant0._Z7kernelbPiS_S_i,"a",@progbits
	.sectionflags	@""
	.align	4
.nv.constant0._Z7kernelbPiS_S_i:
	.zero		924


//--------------------- .nv.constant0._Z7kernelxPiS_S_i --------------------------
	.section	.nv.constant0._Z7kernelxPiS_S_i,"a",@progbits
	.sectionflags	@""
	.align	4
.nv.constant0._Z7kernelxPiS_S_i:
	.zero		924


//--------------------- .nv.constant0._Z7kernelAPiS_S_i --------------------------
	.section	.nv.constant0._Z7kernelAPiS_S_i,"a",@progbits
	.sectionflags	@""
	.align	4
.nv.constant0._Z7kernelAPiS_S_i:
	.zero		924


//--------------------- SYMBOLS --------------------------

	.type		.nv.reservedSmem.offset0,@object
	.size		.nv.reservedSmem.offset0,0x4
